	.headerflags	@"EF_CUDA_TEXMODE_UNIFIED EF_CUDA_64BIT_ADDRESS EF_CUDA_ACCELERATORS EF_CUDA_SM90 EF_CUDA_VIRTUAL_SM(EF_CUDA_SM90)"
	.elftype	@"ET_EXEC"


//--------------------- .nv.info                  --------------------------
	.section	.nv.info,"",@"SHT_CUDA_INFO"
	.align	4


	//----- nvinfo : EIATTR_REGCOUNT
	.align		4
        /*0000*/ 	.byte	0x04, 0x2f
        /*0002*/ 	.short	(.L_1 - .L_0)
	.align		4
.L_0:
        /*0004*/ 	.word	index@(triton_poi_fused_convolution_div_max_pool2d_with_indices_relu_sub_47)
        /*0008*/ 	.word	0x00000030


	//----- nvinfo : EIATTR_MIN_STACK_SIZE
	.align		4
.L_1:
        /*000c*/ 	.byte	0x04, 0x12
        /*000e*/ 	.short	(.L_3 - .L_2)
	.align		4
.L_2:
        /*0010*/ 	.word	index@(triton_poi_fused_convolution_div_max_pool2d_with_indices_relu_sub_47)
        /*0014*/ 	.word	0x00000000


	//----- nvinfo : EIATTR_FRAME_SIZE
	.align		4
.L_3:
        /*0018*/ 	.byte	0x04, 0x11
        /*001a*/ 	.short	(.L_5 - .L_4)
	.align		4
.L_4:
        /*001c*/ 	.word	index@(triton_poi_fused_convolution_div_max_pool2d_with_indices_relu_sub_47)
        /*0020*/ 	.word	0x00000000


	//----- nvinfo : EIATTR_MIN_STACK_SIZE
	.align		4
.L_5:
        /*0024*/ 	.byte	0x04, 0x12
        /*0026*/ 	.short	(.L_7 - .L_6)
	.align		4
.L_6:
        /*0028*/ 	.word	index@(triton_poi_fused_convolution_div_max_pool2d_with_indices_relu_sub_47)
        /*002c*/ 	.word	0x00000000
.L_7:


//--------------------- .nv.info.triton_poi_fused_convolution_div_max_pool2d_with_indices_relu_sub_47 --------------------------
	.section	.nv.info.triton_poi_fused_convolution_div_max_pool2d_with_indices_relu_sub_47,"",@"SHT_CUDA_INFO"
	.sectionflags	@""
	.align	4


	//----- nvinfo : EIATTR_CUDA_API_VERSION
	.align		4
        /*0000*/ 	.byte	0x04, 0x37
        /*0002*/ 	.short	(.L_9 - .L_8)
.L_8:
        /*0004*/ 	.word	0x0000007c


	//----- nvinfo : EIATTR_KPARAM_INFO
	.align		4
.L_9:
        /*0008*/ 	.byte	0x04, 0x17
        /*000a*/ 	.short	(.L_11 - .L_10)
.L_10:
        /*000c*/ 	.word	0x00000000
        /*0010*/ 	.short	0x0003
        /*0012*/ 	.short	0x0014
        /*0014*/ 	.byte	0x00, 0xf0, 0x11, 0x00


	//----- nvinfo : EIATTR_KPARAM_INFO
	.align		4
.L_11:
        /*0018*/ 	.byte	0x04, 0x17
        /*001a*/ 	.short	(.L_13 - .L_12)
.L_12:
        /*001c*/ 	.word	0x00000000
        /*0020*/ 	.short	0x0002
        /*0022*/ 	.short	0x0010
        /*0024*/ 	.byte	0x00, 0xf0, 0x11, 0x00


	//----- nvinfo : EIATTR_KPARAM_INFO
	.align		4
.L_13:
        /*0028*/ 	.byte	0x04, 0x17
        /*002a*/ 	.short	(.L_15 - .L_14)
.L_14:
        /*002c*/ 	.word	0x00000000
        /*0030*/ 	.short	0x0001
        /*0032*/ 	.short	0x0008
        /*0034*/ 	.byte	0x00, 0xf4, 0x21, 0x00


	//----- nvinfo : EIATTR_KPARAM_INFO
	.align		4
.L_15:
        /*0038*/ 	.byte	0x04, 0x17
        /*003a*/ 	.short	(.L_17 - .L_16)
.L_16:
        /*003c*/ 	.word	0x00000000
        /*0040*/ 	.short	0x0000
        /*0042*/ 	.short	0x0000
        /*0044*/ 	.byte	0x00, 0xf4, 0x21, 0x00


	//----- nvinfo : EIATTR_SPARSE_MMA_MASK
	.align		4
.L_17:
        /*0048*/ 	.byte	0x03, 0x50
        /*004a*/ 	.short	0x0000


	//----- nvinfo : EIATTR_MAXREG_COUNT
	.align		4
        /*004c*/ 	.byte	0x03, 0x1b
        /*004e*/ 	.short	0x00ff


	//----- nvinfo : EIATTR_EXIT_INSTR_OFFSETS
	.align		4
        /*0050*/ 	.byte	0x04, 0x1c
        /*0052*/ 	.short	(.L_19 - .L_18)


	//   ....[0]....
.L_18:
        /*0054*/ 	.word	0x000010d0


	//   ....[1]....
        /*0058*/ 	.word	0x00001120


	//----- nvinfo : EIATTR_REQNTID
	.align		4
.L_19:
        /*005c*/ 	.byte	0x04, 0x10
        /*005e*/ 	.short	(.L_21 - .L_20)
.L_20:
        /*0060*/ 	.word	0x00000080
        /*0064*/ 	.word	0x00000001
        /*0068*/ 	.word	0x00000001


	//----- nvinfo : EIATTR_CBANK_PARAM_SIZE
	.align		4
.L_21:
        /*006c*/ 	.byte	0x03, 0x19
        /*006e*/ 	.short	0x0018


	//----- nvinfo : EIATTR_PARAM_CBANK
	.align		4
        /*0070*/ 	.byte	0x04, 0x0a
        /*0072*/ 	.short	(.L_23 - .L_22)
	.align		4
.L_22:
        /*0074*/ 	.word	index@(.nv.constant0.triton_poi_fused_convolution_div_max_pool2d_with_indices_relu_sub_47)
        /*0078*/ 	.short	0x0210
        /*007a*/ 	.short	0x0018


	//----- nvinfo : EIATTR_SW_WAR
	.align		4
.L_23:
        /*007c*/ 	.byte	0x04, 0x36
        /*007e*/ 	.short	(.L_25 - .L_24)
.L_24:
        /*0080*/ 	.word	0x00000008
.L_25:


//--------------------- .nv.callgraph             --------------------------
	.section	.nv.callgraph,"",@"SHT_CUDA_CALLGRAPH"
	.align	4
	.sectionentsize	8
	.align		4
        /*0000*/ 	.word	0x00000000
	.align		4
        /*0004*/ 	.word	0xffffffff
	.align		4
        /*0008*/ 	.word	0x00000000
	.align		4
        /*000c*/ 	.word	0xfffffffe
	.align		4
        /*0010*/ 	.word	0x00000000
	.align		4
        /*0014*/ 	.word	0xfffffffd
	.align		4
        /*0018*/ 	.word	0x00000000
	.align		4
        /*001c*/ 	.word	0xfffffffc


//--------------------- .text.triton_poi_fused_convolution_div_max_pool2d_with_indices_relu_sub_47 --------------------------
	.section	.text.triton_poi_fused_convolution_div_max_pool2d_with_indices_relu_sub_47,"ax",@progbits
	.sectionflags	@"SHF_BARRIERS=1"
	.align	128
        .global         triton_poi_fused_convolution_div_max_pool2d_with_indices_relu_sub_47
        .type           triton_poi_fused_convolution_div_max_pool2d_with_indices_relu_sub_47,@function
        .size           triton_poi_fused_convolution_div_max_pool2d_with_indices_relu_sub_47,(.L_x_1 - triton_poi_fused_convolution_div_max_pool2d_with_indices_relu_sub_47)
        .other          triton_poi_fused_convolution_div_max_pool2d_with_indices_relu_sub_47,@"STO_CUDA_ENTRY STV_DEFAULT"
triton_poi_fused_convolution_div_max_pool2d_with_indices_relu_sub_47:
.text.triton_poi_fused_convolution_div_max_pool2d_with_indices_relu_sub_47:
[----:B------:R-:W0:Y:S01]  /*0000*/  LDC R1, c[0x0][0x28] ;  /* 0x00000a00ff017b82 */ /* 0x000e220000000800 */
[----:B------:R-:W1:Y:S07]  /*0010*/  S2R R30, SR_CTAID.X ;  /* 0x00000000001e7919 */ /* 0x000e6e0000002500 */
[----:B------:R-:W2:Y:S01]  /*0020*/  LDC.64 R22, c[0x0][0x210] ;  /* 0x00008400ff167b82 */ /* 0x000ea20000000a00 */
[----:B------:R-:W-:Y:S01]  /*0030*/  CS2R R32, SRZ ;  /* 0x0000000000207805 */ /* 0x000fe2000001ff00 */
[----:B------:R-:W-:Y:S01]  /*0040*/  ULDC.64 UR6, c[0x0][0x208] ;  /* 0x0000820000067ab9 */ /* 0x000fe20000000a00 */
[----:B------:R-:W3:Y:S01]  /*0050*/  S2R R19, SR_TID.X ;  /* 0x0000000000137919 */ /* 0x000ee20000002100 */
[----:B------:R-:W-:Y:S01]  /*0060*/  CS2R R34, SRZ ;  /* 0x0000000000227805 */ /* 0x000fe2000001ff00 */
[----:B------:R-:W4:Y:S01]  /*0070*/  S2R R20, SR_CTAID.Y ;  /* 0x0000000000147919 */ /* 0x000f220000002600 */
[----:B-1----:R-:W-:Y:S01]  /*0080*/  IMAD.SHL.U32 R30, R30, 0x10, RZ ;  /* 0x000000101e1e7824 */ /* 0x002fe200078e00ff */
[----:B---3--:R-:W-:-:S04]  /*0090*/  SHF.R.U32.HI R31, RZ, 0x4, R19 ;  /* 0x00000004ff1f7819 */ /* 0x008fc80000011613 */
[----:B------:R-:W-:Y:S01]  /*00a0*/  LOP3.LUT R0, R30, 0xf, R19, 0xf8, !PT ;  /* 0x0000000f1e007812 */ /* 0x000fe200078ef813 */
[----:B----4-:R-:W-:Y:S01]  /*00b0*/  IMAD.SHL.U32 R21, R20, 0x40, RZ ;  /* 0x0000004014157824 */ /* 0x010fe200078e00ff */
[----:B------:R-:W-:Y:S02]  /*00c0*/  SGXT.U32 R31, R31, 0x3 ;  /* 0x000000031f1f781a */ /* 0x000fe40000000000 */
[----:B------:R-:W-:Y:S02]  /*00d0*/  SHF.R.S32.HI R3, RZ, 0x1f, R0 ;  /* 0x0000001fff037819 */ /* 0x000fe40000011400 */
[----:B------:R-:W-:Y:S02]  /*00e0*/  LOP3.LUT R2, R21, R31, RZ, 0xfc, !PT ;  /* 0x0000001f15027212 */ /* 0x000fe400078efcff */
[----:B------:R-:W-:Y:S02]  /*00f0*/  LEA.HI R3, R3, R0, RZ, 0x2 ;  /* 0x0000000003037211 */ /* 0x000fe400078f10ff */
[----:B------:R-:W-:Y:S01]  /*0100*/  ISETP.GE.AND P0, PT, R0, 0x10, PT ;  /* 0x000000100000780c */ /* 0x000fe20003f06270 */
[----:B------:R-:W-:Y:S01]  /*0110*/  IMAD.SHL.U32 R2, R2, 0x40, RZ ;  /* 0x0000004002027824 */ /* 0x000fe200078e00ff */
[C---:B------:R-:W-:Y:S01]  /*0120*/  LOP3.LUT R5, R3.reuse, 0x7ffffffc, RZ, 0xc0, !PT ;  /* 0x7ffffffc03057812 */ /* 0x040fe200078ec0ff */
[----:B------:R-:W-:-:S03]  /*0130*/  IMAD.SHL.U32 R3, R3, 0x4, RZ ;  /* 0x0000000403037824 */ /* 0x000fc600078e00ff */
[----:B------:R-:W-:Y:S01]  /*0140*/  LOP3.LUT R26, R2, 0x400, RZ, 0xfc, !PT ;  /* 0x00000400021a7812 */ /* 0x000fe200078efcff */
[----:B------:R-:W-:Y:S01]  /*0150*/  IMAD.IADD R5, R0, 0x1, -R5 ;  /* 0x0000000100057824 */ /* 0x000fe200078e0a05 */
[----:B------:R-:W-:Y:S02]  /*0160*/  LOP3.LUT R4, R3, 0xfffffff0, RZ, 0xc0, !PT ;  /* 0xfffffff003047812 */ /* 0x000fe400078ec0ff */
[----:B------:R-:W-:-:S03]  /*0170*/  LOP3.LUT R0, R21, 0x8, R31, 0xfe, !PT ;  /* 0x0000000815007812 */ /* 0x000fc600078efe1f */
[----:B------:R-:W-:-:S04]  /*0180*/  IMAD R43, R5, 0x2, R4 ;  /* 0x00000002052b7824 */ /* 0x000fc800078e0204 */
[C---:B------:R-:W-:Y:S01]  /*0190*/  IMAD.IADD R5, R43.reuse, 0x1, R2 ;  /* 0x000000012b057824 */ /* 0x040fe200078e0202 */
[C---:B------:R-:W-:Y:S01]  /*01a0*/  LOP3.LUT R36, R2.reuse, 0xa00, RZ, 0xfc, !PT ;  /* 0x00000a0002247812 */ /* 0x040fe200078efcff */
[----:B------:R-:W-:Y:S02]  /*01b0*/  IMAD.IADD R9, R43, 0x1, R26 ;  /* 0x000000012b097824 */ /* 0x000fe400078e021a */
[----:B--2---:R-:W-:Y:S01]  /*01c0*/  IMAD.WIDE R4, R5, 0x4, R22 ;  /* 0x0000000405047825 */ /* 0x004fe200078e0216 */
[C---:B------:R-:W-:Y:S02]  /*01d0*/  LOP3.LUT R28, R2.reuse, 0x600, RZ, 0xfc, !PT ;  /* 0x00000600021c7812 */ /* 0x040fe400078efcff */
[----:B------:R-:W-:Y:S01]  /*01e0*/  LOP3.LUT R44, R2, 0x800, RZ, 0xfc, !PT ;  /* 0x00000800022c7812 */ /* 0x000fe200078efcff */
[----:B------:R-:W-:Y:S01]  /*01f0*/  IMAD R7, R0, 0x40, R43 ;  /* 0x0000004000077824 */ /* 0x000fe200078e022b */
[----:B------:R1:W2:Y:S01]  /*0200*/  @!P0 LDG.E.EL R33, desc[UR6][R4.64] ;  /* 0x0000000604218981 */ /* 0x0002a2000c2e1900 */
[----:B------:R-:W-:-:S02]  /*0210*/  IMAD.IADD R25, R43, 0x1, R28 ;  /* 0x000000012b197824 */ /* 0x000fc400078e021c */
[----:B------:R-:W-:-:S04]  /*0220*/  IMAD.WIDE R8, R9, 0x4, R22 ;  /* 0x0000000409087825 */ /* 0x000fc800078e0216 */
[----:B------:R-:W-:Y:S01]  /*0230*/  VIADD R11, R43, 0x1 ;  /* 0x000000012b0b7836 */ /* 0x000fe20000000000 */
[----:B------:R3:W4:Y:S01]  /*0240*/  @!P0 LDG.E.EL R32, desc[UR6][R8.64] ;  /* 0x0000000608208981 */ /* 0x000722000c2e1900 */
[----:B------:R-:W-:-:S04]  /*0250*/  IMAD.WIDE R6, R7, 0x4, R22 ;  /* 0x0000000407067825 */ /* 0x000fc800078e0216 */
[----:B-1----:R-:W-:Y:S02]  /*0260*/  IMAD.IADD R5, R43, 0x1, R36 ;  /* 0x000000012b057824 */ /* 0x002fe400078e0224 */
[----:B------:R-:W-:Y:S02]  /*0270*/  IMAD.MOV.U32 R39, RZ, RZ, RZ ;  /* 0x000000ffff277224 */ /* 0x000fe400078e00ff */
[----:B------:R-:W-:Y:S01]  /*0280*/  IMAD.MOV.U32 R37, RZ, RZ, RZ ;  /* 0x000000ffff257224 */ /* 0x000fe200078e00ff */
[----:B------:R-:W-:Y:S01]  /*0290*/  LOP3.LUT R38, R2, 0xc00, RZ, 0xfc, !PT ;  /* 0x00000c0002267812 */ /* 0x000fe200078efcff */
[----:B------:R-:W-:Y:S01]  /*02a0*/  IMAD.WIDE R4, R5, 0x4, R22 ;  /* 0x0000000405047825 */ /* 0x000fe200078e0216 */
[----:B------:R1:W5:Y:S03]  /*02b0*/  @!P0 LDG.E.EL R35, desc[UR6][R6.64] ;  /* 0x0000000606238981 */ /* 0x000366000c2e1900 */
[----:B------:R-:W-:Y:S01]  /*02c0*/  IMAD.IADD R13, R43, 0x1, R44 ;  /* 0x000000012b0d7824 */ /* 0x000fe200078e022c */
[----:B------:R1:W2:Y:S01]  /*02d0*/  @!P0 LDG.E.EL R39, desc[UR6][R4.64] ;  /* 0x0000000604278981 */ /* 0x0002a2000c2e1900 */
[----:B------:R-:W-:Y:S01]  /*02e0*/  IMAD.WIDE R24, R25, 0x4, R22 ;  /* 0x0000000419187825 */ /* 0x000fe200078e0216 */
[----:B------:R-:W-:-:S03]  /*02f0*/  CS2R R14, SRZ ;  /* 0x00000000000e7805 */ /* 0x000fc6000001ff00 */
[--C-:B------:R-:W-:Y:S01]  /*0300*/  IMAD.IADD R27, R28, 0x1, R11.reuse ;  /* 0x000000011c1b7824 */ /* 0x100fe200078e020b */
[----:B------:R-:W-:Y:S01]  /*0310*/  CS2R R16, SRZ ;  /* 0x0000000000107805 */ /* 0x000fe2000001ff00 */
[--C-:B------:R-:W-:Y:S01]  /*0320*/  IMAD.IADD R3, R26, 0x1, R11.reuse ;  /* 0x000000011a037824 */ /* 0x100fe200078e020b */
[----:B------:R1:W2:Y:S01]  /*0330*/  @!P0 LDG.E.EL R37, desc[UR6][R24.64] ;  /* 0x0000000618258981 */ /* 0x0002a2000c2e1900 */
[--C-:B---3--:R-:W-:Y:S02]  /*0340*/  IMAD.IADD R9, R2, 0x1, R11.reuse ;  /* 0x0000000102097824 */ /* 0x108fe400078e020b */
[----:B-1----:R-:W-:Y:S02]  /*0350*/  IMAD R7, R0, 0x40, R11 ;  /* 0x0000004000077824 */ /* 0x002fe400078e020b */
[----:B------:R-:W-:-:S04]  /*0360*/  IMAD.WIDE R12, R13, 0x4, R22 ;  /* 0x000000040d0c7825 */ /* 0x000fc800078e0216 */
[--C-:B0-----:R-:W-:Y:S01]  /*0370*/  IMAD.WIDE R4, R27, 0x4, R22.reuse ;  /* 0x000000041b047825 */ /* 0x101fe200078e0216 */
[----:B------:R0:W3:Y:S03]  /*0380*/  @!P0 LDG.E.EL R34, desc[UR6][R12.64] ;  /* 0x000000060c228981 */ /* 0x0000e6000c2e1900 */
[----:B------:R-:W-:Y:S01]  /*0390*/  IMAD.MOV.U32 R18, RZ, RZ, RZ ;  /* 0x000000ffff127224 */ /* 0x000fe200078e00ff */
[----:B------:R-:W-:Y:S01]  /*03a0*/  LOP3.LUT R40, R2, 0xe00, RZ, 0xfc, !PT ;  /* 0x00000e0002287812 */ /* 0x000fe200078efcff */
[--C-:B------:R-:W-:Y:S01]  /*03b0*/  IMAD.WIDE R24, R3, 0x4, R22.reuse ;  /* 0x0000000403187825 */ /* 0x100fe200078e0216 */
[----:B------:R1:W2:Y:S03]  /*03c0*/  @!P0 LDG.E.EL R14, desc[UR6][R4.64] ;  /* 0x00000006040e8981 */ /* 0x0002a6000c2e1900 */
[----:B------:R-:W-:Y:S01]  /*03d0*/  IMAD.WIDE R8, R9, 0x4, R22 ;  /* 0x0000000409087825 */ /* 0x000fe200078e0216 */
[----:B0-----:R-:W-:Y:S01]  /*03e0*/  CS2R R12, SRZ ;  /* 0x00000000000c7805 */ /* 0x001fe2000001ff00 */
[----:B------:R0:W4:Y:S02]  /*03f0*/  @!P0 LDG.E.EL R17, desc[UR6][R24.64] ;  /* 0x0000000618118981 */ /* 0x000124000c2e1900 */
[----:B------:R-:W-:-:S02]  /*0400*/  IMAD.IADD R27, R38, 0x1, R11 ;  /* 0x00000001261b7824 */ /* 0x000fc400078e020b */
[----:B------:R-:W-:Y:S01]  /*0410*/  IMAD.WIDE R6, R7, 0x4, R22 ;  /* 0x0000000407067825 */ /* 0x000fe200078e0216 */
[----:B------:R0:W2:Y:S03]  /*0420*/  @!P0 LDG.E.EL R18, desc[UR6][R8.64] ;  /* 0x0000000608128981 */ /* 0x0000a6000c2e1900 */
[----:B------:R-:W-:Y:S01]  /*0430*/  VIADD R3, R43, 0x8 ;  /* 0x000000082b037836 */ /* 0x000fe20000000000 */
[----:B------:R0:W5:Y:S01]  /*0440*/  @!P0 LDG.E.EL R16, desc[UR6][R6.64] ;  /* 0x0000000606108981 */ /* 0x000162000c2e1900 */
[--C-:B------:R-:W-:Y:S02]  /*0450*/  IMAD.IADD R29, R44, 0x1, R11.reuse ;  /* 0x000000012c1d7824 */ /* 0x100fe400078e020b */
[----:B------:R-:W-:Y:S02]  /*0460*/  IMAD.IADD R41, R36, 0x1, R11 ;  /* 0x0000000124297824 */ /* 0x000fe400078e020b */
[----:B-1----:R-:W-:-:S04]  /*0470*/  IMAD.WIDE R4, R27, 0x4, R22 ;  /* 0x000000041b047825 */ /* 0x002fc800078e0216 */
[----:B0-----:R-:W-:Y:S01]  /*0480*/  IMAD.IADD R25, R2, 0x1, R3 ;  /* 0x0000000102197824 */ /* 0x001fe200078e0203 */
[----:B------:R0:W3:Y:S01]  /*0490*/  @!P0 LDG.E.EL R13, desc[UR6][R4.64] ;  /* 0x00000006040d8981 */ /* 0x0000e2000c2e1900 */
[----:B------:R-:W-:-:S04]  /*04a0*/  IMAD.WIDE R8, R29, 0x4, R22 ;  /* 0x000000041d087825 */ /* 0x000fc800078e0216 */
[----:B------:R-:W-:Y:S01]  /*04b0*/  IMAD R27, R0, 0x40, R3 ;  /* 0x00000040001b7824 */ /* 0x000fe200078e0203 */
[----:B------:R1:W3:Y:S01]  /*04c0*/  @!P0 LDG.E.EL R15, desc[UR6][R8.64] ;  /* 0x00000006080f8981 */ /* 0x0002e2000c2e1900 */
[----:B------:R-:W-:-:S04]  /*04d0*/  IMAD.WIDE R6, R41, 0x4, R22 ;  /* 0x0000000429067825 */ /* 0x000fc800078e0216 */
[----:B------:R-:W-:Y:S01]  /*04e0*/  IMAD.IADD R29, R40, 0x1, R11 ;  /* 0x00000001281d7824 */ /* 0x000fe200078e020b */
[----:B------:R-:W-:Y:S01]  /*04f0*/  CS2R R10, SRZ ;  /* 0x00000000000a7805 */ /* 0x000fe2000001ff00 */
[--C-:B------:R-:W-:Y:S01]  /*0500*/  IMAD.WIDE R24, R25, 0x4, R22.reuse ;  /* 0x0000000419187825 */ /* 0x100fe200078e0216 */
[----:B------:R1:W3:Y:S03]  /*0510*/  @!P0 LDG.E.EL R12, desc[UR6][R6.64] ;  /* 0x00000006060c8981 */ /* 0x0002e6000c2e1900 */
[----:B0-----:R-:W-:Y:S01]  /*0520*/  IMAD.WIDE R4, R27, 0x4, R22 ;  /* 0x000000041b047825 */ /* 0x001fe200078e0216 */
[----:B-1----:R-:W-:Y:S01]  /*0530*/  CS2R R8, SRZ ;  /* 0x0000000000087805 */ /* 0x002fe2000001ff00 */
[----:B------:R0:W3:Y:S02]  /*0540*/  @!P0 LDG.E.EL R11, desc[UR6][R24.64] ;  /* 0x00000006180b8981 */ /* 0x0000e4000c2e1900 */
[----:B------:R-:W-:-:S02]  /*0550*/  IMAD.IADD R27, R26, 0x1, R3 ;  /* 0x000000011a1b7824 */ /* 0x000fc400078e0203 */
[----:B------:R-:W-:Y:S01]  /*0560*/  IMAD.WIDE R6, R29, 0x4, R22 ;  /* 0x000000041d067825 */ /* 0x000fe200078e0216 */
[----:B------:R1:W3:Y:S03]  /*0570*/  @!P0 LDG.E.EL R9, desc[UR6][R4.64] ;  /* 0x0000000604098981 */ /* 0x0002e6000c2e1900 */
[----:B------:R-:W-:Y:S01]  /*0580*/  IMAD.IADD R29, R28, 0x1, R3 ;  /* 0x000000011c1d7824 */ /* 0x000fe200078e0203 */
[----:B------:R1:W3:Y:S01]  /*0590*/  @!P0 LDG.E.EL R10, desc[UR6][R6.64] ;  /* 0x00000006060a8981 */ /* 0x0002e2000c2e1900 */
[----:B0-----:R-:W-:-:S04]  /*05a0*/  IMAD.WIDE R24, R27, 0x4, R22 ;  /* 0x000000041b187825 */ /* 0x001fc800078e0216 */
[----:B------:R-:W-:Y:S01]  /*05b0*/  IMAD.IADD R27, R44, 0x1, R3 ;  /* 0x000000012c1b7824 */ /* 0x000fe200078e0203 */
[----:B------:R0:W3:Y:S01]  /*05c0*/  @!P0 LDG.E.EL R8, desc[UR6][R24.64] ;  /* 0x0000000618088981 */ /* 0x0000e2000c2e1900 */
[----:B-1----:R-:W-:Y:S01]  /*05d0*/  IMAD.WIDE R4, R29, 0x4, R22 ;  /* 0x000000041d047825 */ /* 0x002fe200078e0216 */
[----:B------:R-:W-:-:S03]  /*05e0*/  CS2R R6, SRZ ;  /* 0x0000000000067805 */ /* 0x000fc6000001ff00 */
[----:B0-----:R-:W-:-:S03]  /*05f0*/  IMAD.WIDE R24, R27, 0x4, R22 ;  /* 0x000000041b187825 */ /* 0x001fc600078e0216 */
[----:B------:R0:W3:Y:S01]  /*0600*/  @!P0 LDG.E.EL R7, desc[UR6][R4.64] ;  /* 0x0000000604078981 */ /* 0x0000e2000c2e1900 */
[----:B------:R-:W-:-:S03]  /*0610*/  IMAD.IADD R27, R36, 0x1, R3 ;  /* 0x00000001241b7824 */ /* 0x000fc600078e0203 */
[----:B------:R1:W3:Y:S01]  /*0620*/  @!P0 LDG.E.EL R6, desc[UR6][R24.64] ;  /* 0x0000000618068981 */ /* 0x0002e2000c2e1900 */
[----:B0-----:R-:W-:Y:S01]  /*0630*/  CS2R R4, SRZ ;  /* 0x0000000000047805 */ /* 0x001fe2000001ff00 */
[----:B-1----:R-:W-:-:S04]  /*0640*/  IMAD.WIDE R24, R27, 0x4, R22 ;  /* 0x000000041b187825 */ /* 0x002fc800078e0216 */
[----:B------:R-:W-:Y:S01]  /*0650*/  IMAD.IADD R27, R38, 0x1, R3 ;  /* 0x00000001261b7824 */ /* 0x000fe200078e0203 */
[----:B------:R0:W3:Y:S03]  /*0660*/  @!P0 LDG.E.EL R5, desc[UR6][R24.64] ;  /* 0x0000000618058981 */ /* 0x0000e6000c2e1900 */
[----:B0-----:R-:W-:-:S04]  /*0670*/  IMAD.WIDE R24, R27, 0x4, R22 ;  /* 0x000000041b187825 */ /* 0x001fc800078e0216 */
[----:B------:R-:W-:Y:S01]  /*0680*/  IMAD.IADD R27, R40, 0x1, R3 ;  /* 0x00000001281b7824 */ /* 0x000fe200078e0203 */
[----:B------:R0:W3:Y:S01]  /*0690*/  @!P0 LDG.E.EL R4, desc[UR6][R24.64] ;  /* 0x0000000618048981 */ /* 0x0000e2000c2e1900 */
[----:B------:R-:W-:Y:S02]  /*06a0*/  IMAD.MOV.U32 R3, RZ, RZ, RZ ;  /* 0x000000ffff037224 */ /* 0x000fe400078e00ff */
[----:B------:R-:W-:Y:S02]  /*06b0*/  IMAD.MOV.U32 R42, RZ, RZ, RZ ;  /* 0x000000ffff2a7224 */ /* 0x000fe400078e00ff */
[----:B0-----:R-:W-:-:S04]  /*06c0*/  IMAD.WIDE R24, R27, 0x4, R22 ;  /* 0x000000041b187825 */ /* 0x001fc800078e0216 */
[----:B------:R-:W-:Y:S01]  /*06d0*/  IMAD.IADD R27, R43, 0x1, R38 ;  /* 0x000000012b1b7824 */ /* 0x000fe200078e0226 */
[----:B------:R0:W3:Y:S01]  /*06e0*/  @!P0 LDG.E.EL R3, desc[UR6][R24.64] ;  /* 0x0000000618038981 */ /* 0x0000e2000c2e1900 */
[----:B------:R-:W-:Y:S02]  /*06f0*/  IMAD.MOV.U32 R41, RZ, RZ, RZ ;  /* 0x000000ffff297224 */ /* 0x000fe400078e00ff */
[----:B0-----:R-:W-:-:S04]  /*0700*/  IMAD.WIDE R24, R27, 0x4, R22 ;  /* 0x000000041b187825 */ /* 0x001fc800078e0216 */
[C---:B------:R-:W-:Y:S01]  /*0710*/  IMAD.IADD R27, R43.reuse, 0x1, R40 ;  /* 0x000000012b1b7824 */ /* 0x040fe200078e0228 */
[----:B------:R0:W3:Y:S01]  /*0720*/  @!P0 LDG.E.EL R42, desc[UR6][R24.64] ;  /* 0x00000006182a8981 */ /* 0x0000e2000c2e1900 */
[----:B------:R-:W-:Y:S02]  /*0730*/  VIADD R43, R43, 0x9 ;  /* 0x000000092b2b7836 */ /* 0x000fe40000000000 */
[----:B0-----:R-:W-:-:S05]  /*0740*/  IMAD.WIDE R24, R27, 0x4, R22 ;  /* 0x000000041b187825 */ /* 0x001fca00078e0216 */
[----:B------:R0:W3:Y:S01]  /*0750*/  @!P0 LDG.E.EL R41, desc[UR6][R24.64] ;  /* 0x0000000618298981 */ /* 0x0000e2000c2e1900 */
[----:B------:R-:W-:Y:S02]  /*0760*/  IMAD.IADD R27, R2, 0x1, R43 ;  /* 0x00000001021b7824 */ /* 0x000fe400078e022b */
[----:B------:R-:W-:Y:S02]  /*0770*/  IMAD.MOV.U32 R2, RZ, RZ, RZ ;  /* 0x000000ffff027224 */ /* 0x000fe400078e00ff */
[----:B0-----:R-:W-:-:S04]  /*0780*/  IMAD.WIDE R24, R27, 0x4, R22 ;  /* 0x000000041b187825 */ /* 0x001fc800078e0216 */
[----:B------:R-:W-:Y:S01]  /*0790*/  IMAD R27, R0, 0x40, R43 ;  /* 0x00000040001b7824 */ /* 0x000fe200078e022b */
[----:B------:R0:W3:Y:S01]  /*07a0*/  @!P0 LDG.E.EL R2, desc[UR6][R24.64] ;  /* 0x0000000618028981 */ /* 0x0000e2000c2e1900 */
[----:B------:R-:W-:Y:S02]  /*07b0*/  IMAD.MOV.U32 R0, RZ, RZ, RZ ;  /* 0x000000ffff007224 */ /* 0x000fe400078e00ff */
[----:B------:R-:W-:Y:S02]  /*07c0*/  IMAD.MOV.U32 R45, RZ, RZ, RZ ;  /* 0x000000ffff2d7224 */ /* 0x000fe400078e00ff */
[----:B0-----:R-:W-:-:S04]  /*07d0*/  IMAD.WIDE R24, R27, 0x4, R22 ;  /* 0x000000041b187825 */ /* 0x001fc800078e0216 */
[----:B------:R-:W-:Y:S01]  /*07e0*/  IMAD.IADD R27, R26, 0x1, R43 ;  /* 0x000000011a1b7824 */ /* 0x000fe200078e022b */
[----:B------:R0:W3:Y:S03]  /*07f0*/  @!P0 LDG.E.EL R0, desc[UR6][R24.64] ;  /* 0x0000000618008981 */ /* 0x0000e6000c2e1900 */
[----:B------:R-:W-:-:S04]  /*0800*/  IMAD.WIDE R26, R27, 0x4, R22 ;  /* 0x000000041b1a7825 */ /* 0x000fc800078e0216 */
[--C-:B------:R-:W-:Y:S01]  /*0810*/  IMAD.IADD R29, R28, 0x1, R43.reuse ;  /* 0x000000011c1d7824 */ /* 0x100fe200078e022b */
[----:B------:R1:W3:Y:S01]  /*0820*/  @!P0 LDG.E.EL R45, desc[UR6][R26.64] ;  /* 0x000000061a2d8981 */ /* 0x0002e2000c2e1900 */
[----:B0-----:R-:W-:Y:S02]  /*0830*/  IMAD.IADD R25, R44, 0x1, R43 ;  /* 0x000000012c197824 */ /* 0x001fe400078e022b */
[----:B------:R-:W-:Y:S02]  /*0840*/  IMAD.MOV.U32 R44, RZ, RZ, RZ ;  /* 0x000000ffff2c7224 */ /* 0x000fe400078e00ff */
[----:B------:R-:W-:Y:S01]  /*0850*/  IMAD.WIDE R24, R25, 0x4, R22 ;  /* 0x0000000419187825 */ /* 0x000fe200078e0216 */
[----:B-1----:R-:W-:-:S03]  /*0860*/  CS2R R26, SRZ ;  /* 0x00000000001a7805 */ /* 0x002fc6000001ff00 */
[----:B------:R-:W-:Y:S01]  /*0870*/  IMAD.WIDE R28, R29, 0x4, R22 ;  /* 0x000000041d1c7825 */ /* 0x000fe200078e0216 */
[----:B------:R0:W3:Y:S04]  /*0880*/  @!P0 LDG.E.EL R44, desc[UR6][R24.64] ;  /* 0x00000006182c8981 */ /* 0x0000e8000c2e1900 */
[----:B------:R1:W3:Y:S01]  /*0890*/  @!P0 LDG.E.EL R26, desc[UR6][R28.64] ;  /* 0x000000061c1a8981 */ /* 0x0002e2000c2e1900 */
[--C-:B------:R-:W-:Y:S02]  /*08a0*/  IMAD.IADD R38, R38, 0x1, R43.reuse ;  /* 0x0000000126267824 */ /* 0x100fe400078e022b */
[----:B0-----:R-:W-:Y:S02]  /*08b0*/  IMAD.IADD R25, R36, 0x1, R43 ;  /* 0x0000000124197824 */ /* 0x001fe400078e022b */
[----:B------:R-:W-:-:S02]  /*08c0*/  IMAD.MOV.U32 R36, RZ, RZ, RZ ;  /* 0x000000ffff247224 */ /* 0x000fc400078e00ff */
[----:B------:R-:W-:-:S04]  /*08d0*/  IMAD.WIDE R24, R25, 0x4, R22 ;  /* 0x0000000419187825 */ /* 0x000fc800078e0216 */
[----:B------:R-:W-:Y:S01]  /*08e0*/  IMAD.IADD R43, R40, 0x1, R43 ;  /* 0x00000001282b7824 */ /* 0x000fe200078e022b */
[----:B------:R-:W3:Y:S01]  /*08f0*/  @!P0 LDG.E.EL R36, desc[UR6][R24.64] ;  /* 0x0000000618248981 */ /* 0x000ee2000c2e1900 */
[----:B-1----:R-:W-:-:S04]  /*0900*/  IMAD.WIDE R28, R38, 0x4, R22 ;  /* 0x00000004261c7825 */ /* 0x002fc800078e0216 */
[----:B------:R-:W-:Y:S01]  /*0910*/  IMAD.MOV.U32 R38, RZ, RZ, RZ ;  /* 0x000000ffff267224 */ /* 0x000fe200078e00ff */
[----:B------:R-:W3:Y:S01]  /*0920*/  @!P0 LDG.E.EL R27, desc[UR6][R28.64] ;  /* 0x000000061c1b8981 */ /* 0x000ee2000c2e1900 */
[----:B------:R-:W-:-:S05]  /*0930*/  IMAD.WIDE R22, R43, 0x4, R22 ;  /* 0x000000042b167825 */ /* 0x000fca00078e0216 */
[----:B------:R-:W3:Y:S01]  /*0940*/  @!P0 LDG.E.EL R38, desc[UR6][R22.64] ;  /* 0x0000000616268981 */ /* 0x000ee2000c2e1900 */
[----:B------:R-:W0:Y:S01]  /*0950*/  S2UR UR5, SR_CgaCtaId ;  /* 0x00000000000579c3 */ /* 0x000e220000008800 */
[----:B--2---:R-:W-:Y:S02]  /*0960*/  FSETP.GT.AND P0, PT, R18, R33, PT ;  /* 0x000000211200720b */ /* 0x004fe40003f04000 */
[----:B-----5:R-:W-:Y:S02]  /*0970*/  FSETP.GT.AND P1, PT, R16, R35, PT ;  /* 0x000000231000720b */ /* 0x020fe40003f24000 */
[----:B------:R-:W-:Y:S02]  /*0980*/  FSETP.NAN.AND P2, PT, R18, R18, PT ;  /* 0x000000121200720b */ /* 0x000fe40003f48000 */
[----:B------:R-:W-:-:S07]  /*0990*/  FSETP.NAN.AND P3, PT, R16, R16, PT ;  /* 0x000000101000720b */ /* 0x000fce0003f68000 */
[----:B------:R-:W-:Y:S02]  /*09a0*/  @!P0 FSEL R18, R18, R33, P2 ;  /* 0x0000002112128208 */ /* 0x000fe40001000000 */
[----:B------:R-:W-:Y:S02]  /*09b0*/  @!P1 FSEL R16, R16, R35, P3 ;  /* 0x0000002310109208 */ /* 0x000fe40001800000 */
[----:B----4-:R-:W-:Y:S02]  /*09c0*/  FSETP.GT.AND P2, PT, R17, R32, PT ;  /* 0x000000201100720b */ /* 0x010fe40003f44000 */
[----:B------:R-:W-:Y:S02]  /*09d0*/  FSETP.GT.AND P3, PT, R14, R37, PT ;  /* 0x000000250e00720b */ /* 0x000fe40003f64000 */
[----:B---3--:R-:W-:Y:S02]  /*09e0*/  FSETP.GEU.AND P4, PT, R18, R11, PT ;  /* 0x0000000b1200720b */ /* 0x008fe40003f8e000 */
[----:B------:R-:W-:-:S02]  /*09f0*/  FSETP.GEU.AND P5, PT, R16, R9, PT ;  /* 0x000000091000720b */ /* 0x000fc40003fae000 */
[----:B------:R-:W-:Y:S02]  /*0a00*/  FSETP.NAN.AND P0, PT, R11, R11, PT ;  /* 0x0000000b0b00720b */ /* 0x000fe40003f08000 */
[----:B------:R-:W-:-:S07]  /*0a10*/  FSETP.NAN.AND P1, PT, R9, R9, PT ;  /* 0x000000090900720b */ /* 0x000fce0003f28000 */
[----:B------:R-:W-:Y:S02]  /*0a20*/  @P4 FSEL R11, R11, R18, P0 ;  /* 0x000000120b0b4208 */ /* 0x000fe40000000000 */
[----:B------:R-:W-:Y:S02]  /*0a30*/  FSETP.GT.AND P0, PT, R15, R34, PT ;  /* 0x000000220f00720b */ /* 0x000fe40003f04000 */
[----:B------:R-:W-:Y:S02]  /*0a40*/  FSETP.NAN.AND P4, PT, R17, R17, PT ;  /* 0x000000111100720b */ /* 0x000fe40003f88000 */
[----:B------:R-:W-:Y:S02]  /*0a50*/  @P5 FSEL R9, R9, R16, P1 ;  /* 0x0000001009095208 */ /* 0x000fe40000800000 */
[----:B------:R-:W-:Y:S02]  /*0a60*/  FSETP.GT.AND P1, PT, R12, R39, PT ;  /* 0x000000270c00720b */ /* 0x000fe40003f24000 */
[----:B------:R-:W-:-:S02]  /*0a70*/  FSETP.NAN.AND P5, PT, R14, R14, PT ;  /* 0x0000000e0e00720b */ /* 0x000fc40003fa8000 */
[----:B------:R-:W-:Y:S02]  /*0a80*/  @!P2 FSEL R17, R17, R32, P4 ;  /* 0x000000201111a208 */ /* 0x000fe40002000000 */
[----:B------:R-:W-:Y:S02]  /*0a90*/  @!P3 FSEL R14, R14, R37, P5 ;  /* 0x000000250e0eb208 */ /* 0x000fe40002800000 */
[----:B------:R-:W-:Y:S02]  /*0aa0*/  FSETP.NAN.AND P4, PT, R15, R15, PT ;  /* 0x0000000f0f00720b */ /* 0x000fe40003f88000 */
[----:B------:R-:W-:Y:S02]  /*0ab0*/  FSETP.NAN.AND P5, PT, R12, R12, PT ;  /* 0x0000000c0c00720b */ /* 0x000fe40003fa8000 */
[----:B------:R-:W-:Y:S02]  /*0ac0*/  FSETP.GEU.AND P2, PT, R17, R8, PT ;  /* 0x000000081100720b */ /* 0x000fe40003f4e000 */
[----:B------:R-:W-:-:S02]  /*0ad0*/  FSETP.GEU.AND P3, PT, R14, R7, PT ;  /* 0x000000070e00720b */ /* 0x000fc40003f6e000 */
[----:B------:R-:W-:Y:S02]  /*0ae0*/  @!P0 FSEL R15, R15, R34, P4 ;  /* 0x000000220f0f8208 */ /* 0x000fe40002000000 */
[----:B------:R-:W-:Y:S02]  /*0af0*/  @!P1 FSEL R12, R12, R39, P5 ;  /* 0x000000270c0c9208 */ /* 0x000fe40002800000 */
[----:B------:R-:W-:Y:S02]  /*0b00*/  FSETP.NAN.AND P0, PT, R8, R8, PT ;  /* 0x000000080800720b */ /* 0x000fe40003f08000 */
[----:B------:R-:W-:-:S03]  /*0b10*/  FSETP.NAN.AND P6, PT, R7, R7, PT ;  /* 0x000000070700720b */ /* 0x000fc60003fc8000 */
[----:B------:R-:W-:Y:S02]  /*0b20*/  @P2 FSEL R8, R8, R17, P0 ;  /* 0x0000001108082208 */ /* 0x000fe40000000000 */
[----:B------:R-:W-:Y:S02]  /*0b30*/  @P3 FSEL R7, R7, R14, P6 ;  /* 0x0000000e07073208 */ /* 0x000fe40003000000 */
[----:B------:R-:W-:Y:S02]  /*0b40*/  FSETP.NAN.AND P2, PT, R13, R13, PT ;  /* 0x0000000d0d00720b */ /* 0x000fe40003f48000 */
[----:B------:R-:W-:Y:S01]  /*0b50*/  FSETP.NAN.AND P3, PT, R10, R10, PT ;  /* 0x0000000a0a00720b */ /* 0x000fe20003f68000 */
[----:B------:R-:W1:Y:S01]  /*0b60*/  S2R R16, SR_TID.X ;  /* 0x0000000000107919 */ /* 0x000e620000002100 */
[----:B------:R-:W-:Y:S02]  /*0b70*/  FSETP.GEU.AND P5, PT, R15, R6, PT ;  /* 0x000000060f00720b */ /* 0x000fe40003fae000 */
[----:B------:R-:W-:-:S02]  /*0b80*/  FSETP.GEU.AND P0, PT, R12, R5, PT ;  /* 0x000000050c00720b */ /* 0x000fc40003f0e000 */
[----:B------:R-:W-:Y:S02]  /*0b90*/  FSETP.NAN.AND P6, PT, R6, R6, PT ;  /* 0x000000060600720b */ /* 0x000fe40003fc8000 */
[----:B------:R-:W-:Y:S02]  /*0ba0*/  FSETP.GT.AND P4, PT, R13, R42, PT ;  /* 0x0000002a0d00720b */ /* 0x000fe40003f84000 */
[----:B------:R-:W-:-:S11]  /*0bb0*/  FSETP.GT.AND P1, PT, R10, R41, PT ;  /* 0x000000290a00720b */ /* 0x000fd60003f24000 */
[----:B------:R-:W-:Y:S02]  /*0bc0*/  @!P4 FSEL R13, R13, R42, P2 ;  /* 0x0000002a0d0dc208 */ /* 0x000fe40001000000 */
[----:B------:R-:W-:Y:S02]  /*0bd0*/  @!P1 FSEL R10, R10, R41, P3 ;  /* 0x000000290a0a9208 */ /* 0x000fe40001800000 */
[----:B------:R-:W-:Y:S02]  /*0be0*/  FSETP.GEU.AND P1, PT, R13, R4, PT ;  /* 0x000000040d00720b */ /* 0x000fe40003f2e000 */
[----:B------:R-:W-:Y:S02]  /*0bf0*/  FSETP.GEU.AND P2, PT, R10, R3, PT ;  /* 0x000000030a00720b */ /* 0x000fe40003f4e000 */
[----:B------:R-:W-:Y:S02]  /*0c00*/  FSETP.NAN.AND P3, PT, R5, R5, PT ;  /* 0x000000050500720b */ /* 0x000fe40003f68000 */
[----:B------:R-:W-:-:S02]  /*0c10*/  @P5 FSEL R6, R6, R15, P6 ;  /* 0x0000000f06065208 */ /* 0x000fc40003000000 */
[----:B------:R-:W-:Y:S02]  /*0c20*/  @P0 FSEL R5, R5, R12, P3 ;  /* 0x0000000c05050208 */ /* 0x000fe40001800000 */
[C---:B------:R-:W-:Y:S02]  /*0c30*/  FSETP.NAN.AND P4, PT, R4.reuse, R4, PT ;  /* 0x000000040400720b */ /* 0x040fe40003f88000 */
[----:B------:R-:W-:Y:S02]  /*0c40*/  FSETP.NAN.AND P5, PT, R3, R3, PT ;  /* 0x000000030300720b */ /* 0x000fe40003fa8000 */
[----:B------:R-:W-:Y:S02]  /*0c50*/  FSETP.GEU.AND P0, PT, R11, R2, PT ;  /* 0x000000020b00720b */ /* 0x000fe40003f0e000 */
[----:B------:R-:W-:Y:S02]  /*0c60*/  FSETP.GEU.AND P3, PT, R9, R0, PT ;  /* 0x000000000900720b */ /* 0x000fe40003f6e000 */
[----:B------:R-:W-:-:S02]  /*0c70*/  @P1 FSEL R4, R4, R13, P4 ;  /* 0x0000000d04041208 */ /* 0x000fc40002000000 */
[----:B------:R-:W-:Y:S02]  /*0c80*/  @P2 FSEL R3, R3, R10, P5 ;  /* 0x0000000a03032208 */ /* 0x000fe40002800000 */
[----:B------:R-:W-:Y:S02]  /*0c90*/  FSETP.GEU.AND P1, PT, R8, R45, PT ;  /* 0x0000002d0800720b */ /* 0x000fe40003f2e000 */
[----:B------:R-:W-:Y:S02]  /*0ca0*/  FSETP.NAN.AND P4, PT, R2, R2, PT ;  /* 0x000000020200720b */ /* 0x000fe40003f88000 */
[----:B------:R-:W-:Y:S02]  /*0cb0*/  FSETP.NAN.AND P5, PT, R0, R0, PT ;  /* 0x000000000000720b */ /* 0x000fe40003fa8000 */
[----:B------:R-:W-:Y:S02]  /*0cc0*/  @P0 SEL R2, R2, R11, P4 ;  /* 0x0000000b02020207 */ /* 0x000fe40002000000 */
[----:B------:R-:W-:-:S02]  /*0cd0*/  @P3 SEL R0, R0, R9, P5 ;  /* 0x0000000900003207 */ /* 0x000fc40002800000 */
[----:B------:R-:W-:Y:S02]  /*0ce0*/  FSETP.GEU.AND P2, PT, R7, R26, PT ;  /* 0x0000001a0700720b */ /* 0x000fe40003f4e000 */
[C---:B------:R-:W-:Y:S02]  /*0cf0*/  FSETP.NAN.AND P4, PT, R45.reuse, R45, PT ;  /* 0x0000002d2d00720b */ /* 0x040fe40003f88000 */
[----:B------:R-:W-:Y:S02]  /*0d00*/  FSETP.GEU.AND P3, PT, R6, R44, PT ;  /* 0x0000002c0600720b */ /* 0x000fe40003f6e000 */
[----:B------:R-:W-:Y:S01]  /*0d10*/  FSETP.NAN.AND P5, PT, R26, R26, PT ;  /* 0x0000001a1a00720b */ /* 0x000fe20003fa8000 */
[----:B-1----:R-:W-:Y:S01]  /*0d20*/  IMAD.SHL.U32 R14, R16, 0x40, RZ ;  /* 0x00000040100e7824 */ /* 0x002fe200078e00ff */
[----:B------:R-:W-:Y:S01]  /*0d30*/  @P1 SEL R45, R45, R8, P4 ;  /* 0x000000082d2d1207 */ /* 0x000fe20002000000 */
[----:B------:R-:W-:Y:S01]  /*0d40*/  UMOV UR4, 0x400 ;  /* 0x0000040000047882 */ /* 0x000fe20000000000 */
[----:B------:R-:W-:-:S02]  /*0d50*/  SHF.R.U32.HI R15, RZ, 0x4, R16 ;  /* 0x00000004ff0f7819 */ /* 0x000fc40000011610 */
[----:B------:R-:W-:Y:S02]  /*0d60*/  FSETP.GEU.AND P0, PT, R5, R36, PT ;  /* 0x000000240500720b */ /* 0x000fe40003f0e000 */
[----:B------:R-:W-:Y:S01]  /*0d70*/  @P2 SEL R26, R26, R7, P5 ;  /* 0x000000071a1a2207 */ /* 0x000fe20002800000 */
[----:B0-----:R-:W-:Y:S01]  /*0d80*/  UPRMT UR4, UR5, 0x654, UR4 ;  /* 0x0000065405047896 */ /* 0x001fe20008000004 */
[----:B------:R-:W-:Y:S02]  /*0d90*/  FSETP.GEU.AND P2, PT, R4, R27, PT ;  /* 0x0000001b0400720b */ /* 0x000fe40003f4e000 */
[----:B------:R-:W-:Y:S02]  /*0da0*/  SGXT.U32 R15, R15, 0x3 ;  /* 0x000000030f0f781a */ /* 0x000fe40000000000 */
[----:B------:R-:W-:Y:S02]  /*0db0*/  FSETP.GEU.AND P1, PT, R3, R38, PT ;  /* 0x000000260300720b */ /* 0x000fe40003f2e000 */
[----:B------:R-:W-:-:S02]  /*0dc0*/  LOP3.LUT R14, R14, 0x3c0, RZ, 0xc0, !PT ;  /* 0x000003c00e0e7812 */ /* 0x000fc400078ec0ff */
[----:B------:R-:W-:Y:S02]  /*0dd0*/  FSETP.NAN.AND P4, PT, R44, R44, PT ;  /* 0x0000002c2c00720b */ /* 0x000fe40003f88000 */
[----:B------:R-:W-:Y:S02]  /*0de0*/  FSETP.NAN.AND P5, PT, R36, R36, PT ;  /* 0x000000242400720b */ /* 0x000fe40003fa8000 */
[C---:B------:R-:W-:Y:S02]  /*0df0*/  LOP3.LUT R10, R14.reuse, R15, RZ, 0xfc, !PT ;  /* 0x0000000f0e0a7212 */ /* 0x040fe400078efcff */
[----:B------:R-:W-:Y:S02]  /*0e00*/  LEA.HI R13, R14, UR4, RZ, 0x1e ;  /* 0x000000040e0d7c11 */ /* 0x000fe4000f8ff0ff */
[----:B------:R-:W-:Y:S02]  /*0e10*/  @P3 SEL R44, R44, R6, P4 ;  /* 0x000000062c2c3207 */ /* 0x000fe40002000000 */
[----:B------:R-:W-:-:S02]  /*0e20*/  @P0 SEL R36, R36, R5, P5 ;  /* 0x0000000524240207 */ /* 0x000fc40002800000 */
[C---:B------:R-:W-:Y:S02]  /*0e30*/  FSETP.NAN.AND P0, PT, R27.reuse, R27, PT ;  /* 0x0000001b1b00720b */ /* 0x040fe40003f08000 */
[----:B------:R-:W-:Y:S01]  /*0e40*/  FSETP.NAN.AND P3, PT, R38, R38, PT ;  /* 0x000000262600720b */ /* 0x000fe20003f68000 */
[----:B------:R-:W-:Y:S01]  /*0e50*/  IMAD R13, R10, 0x4, R13 ;  /* 0x000000040a0d7824 */ /* 0x000fe200078e020d */
[----:B------:R-:W-:Y:S02]  /*0e60*/  @P2 SEL R27, R27, R4, P0 ;  /* 0x000000041b1b2207 */ /* 0x000fe40000000000 */
[----:B------:R-:W-:Y:S02]  /*0e70*/  @P1 SEL R38, R38, R3, P3 ;  /* 0x0000000326261207 */ /* 0x000fe40001800000 */
[----:B------:R0:W-:Y:S04]  /*0e80*/  STS [R13], R2 ;  /* 0x000000020d007388 */ /* 0x0001e80000000800 */
[----:B------:R1:W-:Y:S04]  /*0e90*/  STS [R13+0x20], R0 ;  /* 0x000020000d007388 */ /* 0x0003e80000000800 */
[----:B------:R-:W-:Y:S01]  /*0ea0*/  STS [R13+0x40], R45 ;  /* 0x0000402d0d007388 */ /* 0x000fe20000000800 */
[C---:B------:R-:W-:Y:S01]  /*0eb0*/  IMAD.SHL.U32 R12, R16.reuse, 0x4, RZ ;  /* 0x00000004100c7824 */ /* 0x040fe200078e00ff */
[----:B------:R-:W-:Y:S01]  /*0ec0*/  SHF.R.S32.HI R9, RZ, 0x19, R20 ;  /* 0x00000019ff097819 */ /* 0x000fe20000011414 */
[----:B0-----:R-:W0:Y:S01]  /*0ed0*/  LDC.64 R2, c[0x0][0x218] ;  /* 0x00008600ff027b82 */ /* 0x001e220000000a00 */
[----:B------:R-:W-:Y:S04]  /*0ee0*/  STS [R13+0x60], R26 ;  /* 0x0000601a0d007388 */ /* 0x000fe80000000800 */
[----:B------:R-:W-:Y:S04]  /*0ef0*/  STS [R13+0x80], R44 ;  /* 0x0000802c0d007388 */ /* 0x000fe80000000800 */
[----:B------:R-:W-:Y:S04]  /*0f00*/  STS [R13+0xa0], R36 ;  /* 0x0000a0240d007388 */ /* 0x000fe80000000800 */
[----:B------:R-:W-:Y:S04]  /*0f10*/  STS [R13+0xc0], R27 ;  /* 0x0000c01b0d007388 */ /* 0x000fe80000000800 */
[----:B------:R2:W-:Y:S01]  /*0f20*/  STS [R13+0xe0], R38 ;  /* 0x0000e0260d007388 */ /* 0x0005e20000000800 */
[----:B-1----:R-:W-:-:S02]  /*0f30*/  LOP3.LUT R0, R16, 0x70, RZ, 0xc0, !PT ;  /* 0x0000007010007812 */ /* 0x002fc400078ec0ff */
[----:B------:R-:W-:-:S03]  /*0f40*/  LOP3.LUT R12, R12, 0x1fc, RZ, 0xc0, !PT ;  /* 0x000001fc0c0c7812 */ /* 0x000fc600078ec0ff */
[----:B------:R-:W-:-:S04]  /*0f50*/  VIADD R5, R0, UR4 ;  /* 0x0000000400057c36 */ /* 0x000fc80008000000 */
[----:B------:R-:W-:Y:S01]  /*0f60*/  IMAD R5, R12, 0x4, R5 ;  /* 0x000000040c057824 */ /* 0x000fe200078e0205 */
[----:B------:R-:W-:Y:S01]  /*0f70*/  BAR.SYNC.DEFER_BLOCKING 0x0 ;  /* 0x0000000000007b1d */ /* 0x000fe20000010000 */
[----:B------:R-:W-:Y:S01]  /*0f80*/  IMAD.SHL.U32 R0, R19, 0x4, RZ ;  /* 0x0000000413007824 */ /* 0x000fe200078e00ff */
[----:B------:R-:W-:-:S04]  /*0f90*/  SGXT R9, R9, 0x1 ;  /* 0x000000010909781a */ /* 0x000fc80000000200 */
[----:B------:R-:W-:-:S04]  /*0fa0*/  LOP3.LUT R0, R21, 0x3c, R0, 0xf8, !PT ;  /* 0x0000003c15007812 */ /* 0x000fc800078ef800 */
[----:B------:R-:W-:Y:S01]  /*0fb0*/  LEA.HI R9, R9, R0, RZ, 0x9 ;  /* 0x0000000009097211 */ /* 0x000fe200078f48ff */
[----:B------:R-:W1:Y:S04]  /*0fc0*/  LDS.128 R4, [R5] ;  /* 0x0000000005047984 */ /* 0x000e680000000c00 */
[C---:B------:R-:W-:Y:S01]  /*0fd0*/  IMAD.SHL.U32 R8, R9.reuse, 0x10, RZ ;  /* 0x0000001009087824 */ /* 0x040fe200078e00ff */
[----:B------:R-:W-:Y:S02]  /*0fe0*/  LOP3.LUT R11, R12, 0x200, RZ, 0xfc, !PT ;  /* 0x000002000c0b7812 */ /* 0x000fe400078efcff */
[----:B------:R-:W-:Y:S02]  /*0ff0*/  LOP3.LUT R9, R9, 0xfffffe00, RZ, 0xc0, !PT ;  /* 0xfffffe0009097812 */ /* 0x000fe400078ec0ff */
[----:B------:R-:W-:-:S02]  /*1000*/  LOP3.LUT R10, R8, 0xffffe000, RZ, 0xc0, !PT ;  /* 0xffffe000080a7812 */ /* 0x000fc400078ec0ff */
[----:B------:R-:W-:Y:S02]  /*1010*/  LOP3.LUT R8, R30, R31, RZ, 0xfc, !PT ;  /* 0x0000001f1e087212 */ /* 0x000fe400078efcff */
[----:B------:R-:W-:Y:S02]  /*1020*/  LOP3.LUT R30, R30, 0x8, R31, 0xfe, !PT ;  /* 0x000000081e1e7812 */ /* 0x000fe400078efe1f */
[----:B--2---:R-:W-:Y:S02]  /*1030*/  SHF.R.U32.HI R13, RZ, 0x2, R11 ;  /* 0x00000002ff0d7819 */ /* 0x004fe4000001160b */
[----:B------:R-:W-:Y:S02]  /*1040*/  IADD3 R11, R10, R0, -R9 ;  /* 0x000000000a0b7210 */ /* 0x000fe40007ffe809 */
[----:B------:R-:W-:Y:S02]  /*1050*/  ISETP.GE.AND P1, PT, R8, 0x10, PT ;  /* 0x000000100800780c */ /* 0x000fe40003f26270 */
[----:B------:R-:W-:Y:S01]  /*1060*/  ISETP.GE.AND P0, PT, R30, 0x10, PT ;  /* 0x000000101e00780c */ /* 0x000fe20003f06270 */
[----:B------:R-:W-:Y:S01]  /*1070*/  IMAD R9, R8, 0x200, R11 ;  /* 0x0000020008097824 */ /* 0x000fe200078e020b */
[----:B------:R-:W-:-:S03]  /*1080*/  LOP3.LUT R13, R13, 0xf0, RZ, 0xc0, !PT ;  /* 0x000000f00d0d7812 */ /* 0x000fc600078ec0ff */
[----:B0-----:R-:W-:-:S04]  /*1090*/  IMAD.WIDE R8, R9, 0x4, R2 ;  /* 0x0000000409087825 */ /* 0x001fc800078e0202 */
[----:B------:R-:W-:-:S04]  /*10a0*/  VIADD R13, R13, UR4 ;  /* 0x000000040d0d7c36 */ /* 0x000fc80008000000 */
[----:B------:R-:W-:Y:S01]  /*10b0*/  IMAD R13, R12, 0x4, R13 ;  /* 0x000000040c0d7824 */ /* 0x000fe200078e020d */
[----:B-1----:R0:W-:Y:S02]  /*10c0*/  @!P1 STG.E.128 desc[UR6][R8.64], R4 ;  /* 0x0000000408009986 */ /* 0x0021e4000c101d06 */
[----:B0-----:R-:W-:Y:S05]  /*10d0*/  @P0 EXIT ;  /* 0x000000000000094d */ /* 0x001fea0003800000 */
[----:B------:R-:W0:Y:S01]  /*10e0*/  LDS.128 R12, [R13+0x800] ;  /* 0x000800000d0c7984 */ /* 0x000e220000000c00 */
[----:B------:R-:W-:-:S04]  /*10f0*/  IMAD R11, R30, 0x200, R11 ;  /* 0x000002001e0b7824 */ /* 0x000fc800078e020b */
[----:B------:R-:W-:-:S05]  /*1100*/  IMAD.WIDE R2, R11, 0x4, R2 ;  /* 0x000000040b027825 */ /* 0x000fca00078e0202 */
[----:B0-----:R-:W-:Y:S01]  /*1110*/  STG.E.128 desc[UR6][R2.64], R12 ;  /* 0x0000000c02007986 */ /* 0x001fe2000c101d06 */
[----:B------:R-:W-:Y:S05]  /*1120*/  EXIT ;  /* 0x000000000000794d */ /* 0x000fea0003800000 */
.L_x_0:
[----:B------:R-:W-:-:S00]  /*1130*/  BRA `(.L_x_0) ;  /* 0xfffffffc00fc7947 */ /* 0x000fc0000383ffff */
[----:B------:R-:W-:-:S00]  /*1140*/  NOP ;  /* 0x0000000000007918 */ /* 0x000fc00000000000 */
        /* <DEDUP_REMOVED lines=11> */
.L_x_1:


//--------------------- .nv.shared.triton_poi_fused_convolution_div_max_pool2d_with_indices_relu_sub_47 --------------------------
	.section	.nv.shared.triton_poi_fused_convolution_div_max_pool2d_with_indices_relu_sub_47,"aw",@nobits
	.sectionflags	@""
	.align	16
	.zero		1024


//--------------------- .nv.constant0.triton_poi_fused_convolution_div_max_pool2d_with_indices_relu_sub_47 --------------------------
	.section	.nv.constant0.triton_poi_fused_convolution_div_max_pool2d_with_indices_relu_sub_47,"a",@progbits
	.sectionflags	@""
	.align	4
.nv.constant0.triton_poi_fused_convolution_div_max_pool2d_with_indices_relu_sub_47:
	.zero		552
